//
// Generated by NVIDIA NVVM Compiler
//
// Compiler Build ID: CL-36424714
// Cuda compilation tools, release 13.0, V13.0.88
// Based on NVVM 20.0.0
//

.version 9.0
.target sm_100
.address_size 64

	// .globl	_Z20tiled_mat_mul_kernelPfS_S_iii
.extern .func __assertfail
(
	.param .b64 __assertfail_param_0,
	.param .b64 __assertfail_param_1,
	.param .b32 __assertfail_param_2,
	.param .b64 __assertfail_param_3,
	.param .b64 __assertfail_param_4
)
;
.global .align 1 .b8 __unnamed_1[68] = {118, 111, 105, 100, 32, 116, 105, 108, 101, 100, 95, 109, 97, 116, 95, 109, 117, 108, 95, 107, 101, 114, 110, 101, 108, 40, 102, 108, 111, 97, 116, 32, 42, 44, 32, 102, 108, 111, 97, 116, 32, 42, 44, 32, 102, 108, 111, 97, 116, 32, 42, 44, 32, 105, 110, 116, 44, 32, 105, 110, 116, 44, 32, 105, 110, 116, 41};
// _ZZ20tiled_mat_mul_kernelPfS_S_iiiE4sh_A has been demoted
// _ZZ20tiled_mat_mul_kernelPfS_S_iiiE4sh_B has been demoted
.global .align 1 .b8 $str[25] = {84, 73, 76, 69, 95, 87, 73, 68, 84, 72, 32, 61, 61, 32, 98, 108, 111, 99, 107, 68, 105, 109, 46, 120};
.global .align 1 .b8 $str$1[27] = {47, 116, 109, 112, 47, 115, 97, 115, 115, 95, 99, 117, 95, 119, 48, 98, 53, 106, 105, 54, 111, 47, 107, 46, 99, 117};
.global .align 1 .b8 $str$2[25] = {84, 73, 76, 69, 95, 87, 73, 68, 84, 72, 32, 61, 61, 32, 98, 108, 111, 99, 107, 68, 105, 109, 46, 121};

.visible .entry _Z20tiled_mat_mul_kernelPfS_S_iii(
	.param .u64 .ptr .align 1 _Z20tiled_mat_mul_kernelPfS_S_iii_param_0,
	.param .u64 .ptr .align 1 _Z20tiled_mat_mul_kernelPfS_S_iii_param_1,
	.param .u64 .ptr .align 1 _Z20tiled_mat_mul_kernelPfS_S_iii_param_2,
	.param .u32 _Z20tiled_mat_mul_kernelPfS_S_iii_param_3,
	.param .u32 _Z20tiled_mat_mul_kernelPfS_S_iii_param_4,
	.param .u32 _Z20tiled_mat_mul_kernelPfS_S_iii_param_5
)
{
	.reg .pred 	%p<14>;
	.reg .b32 	%r<36>;
	.reg .b32 	%f<115>;
	.reg .b64 	%rd<25>;
	// demoted variable
	.shared .align 4 .b8 _ZZ20tiled_mat_mul_kernelPfS_S_iiiE4sh_A[4096];
	// demoted variable
	.shared .align 4 .b8 _ZZ20tiled_mat_mul_kernelPfS_S_iiiE4sh_B[4096];
	ld.param.u64 	%rd3, [_Z20tiled_mat_mul_kernelPfS_S_iii_param_0];
	ld.param.u64 	%rd4, [_Z20tiled_mat_mul_kernelPfS_S_iii_param_1];
	ld.param.u64 	%rd5, [_Z20tiled_mat_mul_kernelPfS_S_iii_param_2];
	ld.param.u32 	%r15, [_Z20tiled_mat_mul_kernelPfS_S_iii_param_3];
	ld.param.u32 	%r16, [_Z20tiled_mat_mul_kernelPfS_S_iii_param_4];
	ld.param.u32 	%r17, [_Z20tiled_mat_mul_kernelPfS_S_iii_param_5];
	mov.u32 	%r18, %ntid.x;
	setp.eq.s32 	%p1, %r18, 32;
	@%p1 bra 	$L__BB0_2;
	mov.u64 	%rd6, $str;
	cvta.global.u64 	%rd7, %rd6;
	mov.u64 	%rd8, $str$1;
	cvta.global.u64 	%rd9, %rd8;
	mov.u64 	%rd10, __unnamed_1;
	cvta.global.u64 	%rd11, %rd10;
	{ // callseq 0, 0
	.param .b64 param0;
	st.param.b64 	[param0], %rd7;
	.param .b64 param1;
	st.param.b64 	[param1], %rd9;
	.param .b32 param2;
	st.param.b32 	[param2], 18;
	.param .b64 param3;
	st.param.b64 	[param3], %rd11;
	.param .b64 param4;
	st.param.b64 	[param4], 1;
	call.uni 
	__assertfail, 
	(
	param0, 
	param1, 
	param2, 
	param3, 
	param4
	);
	} // callseq 0
$L__BB0_2:
	mov.u32 	%r19, %ntid.y;
	setp.eq.s32 	%p2, %r19, 32;
	@%p2 bra 	$L__BB0_4;
	mov.u64 	%rd12, $str$2;
	cvta.global.u64 	%rd13, %rd12;
	mov.u64 	%rd14, $str$1;
	cvta.global.u64 	%rd15, %rd14;
	mov.u64 	%rd16, __unnamed_1;
	cvta.global.u64 	%rd17, %rd16;
	{ // callseq 1, 0
	.param .b64 param0;
	st.param.b64 	[param0], %rd13;
	.param .b64 param1;
	st.param.b64 	[param1], %rd15;
	.param .b32 param2;
	st.param.b32 	[param2], 19;
	.param .b64 param3;
	st.param.b64 	[param3], %rd17;
	.param .b64 param4;
	st.param.b64 	[param4], 1;
	call.uni 
	__assertfail, 
	(
	param0, 
	param1, 
	param2, 
	param3, 
	param4
	);
	} // callseq 1
$L__BB0_4:
	mov.u32 	%r20, %ctaid.y;
	mov.u32 	%r21, %ctaid.x;
	mov.u32 	%r1, %tid.y;
	mov.u32 	%r2, %tid.x;
	shl.b32 	%r22, %r20, 5;
	add.s32 	%r3, %r22, %r1;
	shl.b32 	%r23, %r21, 5;
	add.s32 	%r4, %r23, %r2;
	cvt.rn.f32.s32 	%f10, %r16;
	mul.f32 	%f11, %f10, 0f3D000000;
	cvt.rpi.f32.f32 	%f1, %f11;
	setp.leu.f32 	%p3, %f1, 0f00000000;
	mov.f32 	%f114, 0f00000000;
	@%p3 bra 	$L__BB0_11;
	shl.b32 	%r25, %r1, 7;
	mov.u32 	%r26, _ZZ20tiled_mat_mul_kernelPfS_S_iiiE4sh_A;
	add.s32 	%r5, %r26, %r25;
	shl.b32 	%r27, %r2, 2;
	add.s32 	%r6, %r5, %r27;
	mul.lo.s32 	%r7, %r16, %r3;
	mov.u32 	%r28, _ZZ20tiled_mat_mul_kernelPfS_S_iiiE4sh_B;
	add.s32 	%r9, %r28, %r27;
	add.s32 	%r8, %r9, %r25;
	cvta.to.global.u64 	%rd1, %rd3;
	cvta.to.global.u64 	%rd2, %rd4;
	mov.f32 	%f114, 0f00000000;
	mov.b32 	%r35, 0;
$L__BB0_6:
	setp.ge.s32 	%p4, %r3, %r15;
	shl.b32 	%r11, %r35, 5;
	add.s32 	%r29, %r11, %r2;
	setp.ge.s32 	%p5, %r29, %r16;
	mov.f32 	%f112, 0f00000000;
	or.pred  	%p6, %p4, %p5;
	@%p6 bra 	$L__BB0_8;
	add.s32 	%r30, %r29, %r7;
	mul.wide.s32 	%rd18, %r30, 4;
	add.s64 	%rd19, %rd1, %rd18;
	ld.global.f32 	%f112, [%rd19];
$L__BB0_8:
	setp.ge.s32 	%p7, %r4, %r17;
	st.shared.f32 	[%r6], %f112;
	add.s32 	%r13, %r11, %r1;
	setp.ge.s32 	%p8, %r13, %r16;
	mov.f32 	%f113, 0f00000000;
	or.pred  	%p9, %p7, %p8;
	@%p9 bra 	$L__BB0_10;
	mad.lo.s32 	%r32, %r13, %r17, %r4;
	mul.wide.s32 	%rd20, %r32, 4;
	add.s64 	%rd21, %rd2, %rd20;
	ld.global.f32 	%f113, [%rd21];
$L__BB0_10:
	st.shared.f32 	[%r8], %f113;
	bar.sync 	0;
	ld.shared.f32 	%f15, [%r5];
	ld.shared.f32 	%f16, [%r9];
	fma.rn.f32 	%f17, %f15, %f16, %f114;
	ld.shared.f32 	%f18, [%r5+4];
	ld.shared.f32 	%f19, [%r9+128];
	fma.rn.f32 	%f20, %f18, %f19, %f17;
	ld.shared.f32 	%f21, [%r5+8];
	ld.shared.f32 	%f22, [%r9+256];
	fma.rn.f32 	%f23, %f21, %f22, %f20;
	ld.shared.f32 	%f24, [%r5+12];
	ld.shared.f32 	%f25, [%r9+384];
	fma.rn.f32 	%f26, %f24, %f25, %f23;
	ld.shared.f32 	%f27, [%r5+16];
	ld.shared.f32 	%f28, [%r9+512];
	fma.rn.f32 	%f29, %f27, %f28, %f26;
	ld.shared.f32 	%f30, [%r5+20];
	ld.shared.f32 	%f31, [%r9+640];
	fma.rn.f32 	%f32, %f30, %f31, %f29;
	ld.shared.f32 	%f33, [%r5+24];
	ld.shared.f32 	%f34, [%r9+768];
	fma.rn.f32 	%f35, %f33, %f34, %f32;
	ld.shared.f32 	%f36, [%r5+28];
	ld.shared.f32 	%f37, [%r9+896];
	fma.rn.f32 	%f38, %f36, %f37, %f35;
	ld.shared.f32 	%f39, [%r5+32];
	ld.shared.f32 	%f40, [%r9+1024];
	fma.rn.f32 	%f41, %f39, %f40, %f38;
	ld.shared.f32 	%f42, [%r5+36];
	ld.shared.f32 	%f43, [%r9+1152];
	fma.rn.f32 	%f44, %f42, %f43, %f41;
	ld.shared.f32 	%f45, [%r5+40];
	ld.shared.f32 	%f46, [%r9+1280];
	fma.rn.f32 	%f47, %f45, %f46, %f44;
	ld.shared.f32 	%f48, [%r5+44];
	ld.shared.f32 	%f49, [%r9+1408];
	fma.rn.f32 	%f50, %f48, %f49, %f47;
	ld.shared.f32 	%f51, [%r5+48];
	ld.shared.f32 	%f52, [%r9+1536];
	fma.rn.f32 	%f53, %f51, %f52, %f50;
	ld.shared.f32 	%f54, [%r5+52];
	ld.shared.f32 	%f55, [%r9+1664];
	fma.rn.f32 	%f56, %f54, %f55, %f53;
	ld.shared.f32 	%f57, [%r5+56];
	ld.shared.f32 	%f58, [%r9+1792];
	fma.rn.f32 	%f59, %f57, %f58, %f56;
	ld.shared.f32 	%f60, [%r5+60];
	ld.shared.f32 	%f61, [%r9+1920];
	fma.rn.f32 	%f62, %f60, %f61, %f59;
	ld.shared.f32 	%f63, [%r5+64];
	ld.shared.f32 	%f64, [%r9+2048];
	fma.rn.f32 	%f65, %f63, %f64, %f62;
	ld.shared.f32 	%f66, [%r5+68];
	ld.shared.f32 	%f67, [%r9+2176];
	fma.rn.f32 	%f68, %f66, %f67, %f65;
	ld.shared.f32 	%f69, [%r5+72];
	ld.shared.f32 	%f70, [%r9+2304];
	fma.rn.f32 	%f71, %f69, %f70, %f68;
	ld.shared.f32 	%f72, [%r5+76];
	ld.shared.f32 	%f73, [%r9+2432];
	fma.rn.f32 	%f74, %f72, %f73, %f71;
	ld.shared.f32 	%f75, [%r5+80];
	ld.shared.f32 	%f76, [%r9+2560];
	fma.rn.f32 	%f77, %f75, %f76, %f74;
	ld.shared.f32 	%f78, [%r5+84];
	ld.shared.f32 	%f79, [%r9+2688];
	fma.rn.f32 	%f80, %f78, %f79, %f77;
	ld.shared.f32 	%f81, [%r5+88];
	ld.shared.f32 	%f82, [%r9+2816];
	fma.rn.f32 	%f83, %f81, %f82, %f80;
	ld.shared.f32 	%f84, [%r5+92];
	ld.shared.f32 	%f85, [%r9+2944];
	fma.rn.f32 	%f86, %f84, %f85, %f83;
	ld.shared.f32 	%f87, [%r5+96];
	ld.shared.f32 	%f88, [%r9+3072];
	fma.rn.f32 	%f89, %f87, %f88, %f86;
	ld.shared.f32 	%f90, [%r5+100];
	ld.shared.f32 	%f91, [%r9+3200];
	fma.rn.f32 	%f92, %f90, %f91, %f89;
	ld.shared.f32 	%f93, [%r5+104];
	ld.shared.f32 	%f94, [%r9+3328];
	fma.rn.f32 	%f95, %f93, %f94, %f92;
	ld.shared.f32 	%f96, [%r5+108];
	ld.shared.f32 	%f97, [%r9+3456];
	fma.rn.f32 	%f98, %f96, %f97, %f95;
	ld.shared.f32 	%f99, [%r5+112];
	ld.shared.f32 	%f100, [%r9+3584];
	fma.rn.f32 	%f101, %f99, %f100, %f98;
	ld.shared.f32 	%f102, [%r5+116];
	ld.shared.f32 	%f103, [%r9+3712];
	fma.rn.f32 	%f104, %f102, %f103, %f101;
	ld.shared.f32 	%f105, [%r5+120];
	ld.shared.f32 	%f106, [%r9+3840];
	fma.rn.f32 	%f107, %f105, %f106, %f104;
	ld.shared.f32 	%f108, [%r5+124];
	ld.shared.f32 	%f109, [%r9+3968];
	fma.rn.f32 	%f114, %f108, %f109, %f107;
	bar.sync 	0;
	add.s32 	%r35, %r35, 1;
	cvt.rn.f32.u32 	%f110, %r35;
	setp.gt.f32 	%p10, %f1, %f110;
	@%p10 bra 	$L__BB0_6;
$L__BB0_11:
	setp.ge.s32 	%p11, %r3, %r15;
	setp.ge.s32 	%p12, %r4, %r17;
	or.pred  	%p13, %p11, %p12;
	@%p13 bra 	$L__BB0_13;
	mad.lo.s32 	%r34, %r17, %r3, %r4;
	cvta.to.global.u64 	%rd22, %rd5;
	mul.wide.u32 	%rd23, %r34, 4;
	add.s64 	%rd24, %rd22, %rd23;
	st.global.f32 	[%rd24], %f114;
$L__BB0_13:
	ret;

}


// ===== COMPILED SASS (sm_100) =====

	.target	sm_100

	.elftype	@"ET_EXEC"


//--------------------- .note.nv.tkinfo           --------------------------
	.section	.note.nv.tkinfo,"",@"SHT_NOTE"
	.sectionflags	@"SHF_NOTE_NV_TKINFO"
	.tkinfo
        /*0018*/ 	.word	0x00000002
        /*0030*/ 	.string	""
        /*0030*/ 	.string	"ptxas"
        /*0030*/ 	.string	"Cuda compilation tools, release 13.0, V13.0.88"
        /*0030*/ 	.string	"Build cuda_13.0.r13.0/compiler.36424714_0"
        /*0030*/ 	.string	"-arch sm_100 -m 64 "



//--------------------- .note.nv.cuinfo           --------------------------
	.section	.note.nv.cuinfo,"",@"SHT_NOTE"
	.sectionflags	@"SHF_NOTE_NV_CUINFO"
        /*0018*/ 	.short	0x0002
        /*001a*/ 	.short	0x0064
        /*001c*/ 	.short	0x0082
	.zero		2


//--------------------- .nv.info                  --------------------------
	.section	.nv.info,"",@"SHT_CUDA_INFO"
	.align	4


	//----- nvinfo : EIATTR_REGCOUNT
	.align		4
        /*0000*/ 	.byte	0x04, 0x2f
        /*0002*/ 	.short	(.L_5 - .L_4)
	.align		4
.L_4:
        /*0004*/ 	.word	index@(_Z20tiled_mat_mul_kernelPfS_S_iii)
        /*0008*/ 	.word	0x00000020


	//----- nvinfo : EIATTR_FRAME_SIZE
	.align		4
.L_5:
        /*000c*/ 	.byte	0x04, 0x11
        /*000e*/ 	.short	(.L_7 - .L_6)
	.align		4
.L_6:
        /*0010*/ 	.word	index@(_Z20tiled_mat_mul_kernelPfS_S_iii)
        /*0014*/ 	.word	0x00000000


	//----- nvinfo : EIATTR_MIN_STACK_SIZE
	.align		4
.L_7:
        /*0018*/ 	.byte	0x04, 0x12
        /*001a*/ 	.short	(.L_9 - .L_8)
	.align		4
.L_8:
        /*001c*/ 	.word	index@(_Z20tiled_mat_mul_kernelPfS_S_iii)
        /*0020*/ 	.word	0x00000000
.L_9:


//--------------------- .nv.compat                --------------------------
	.section	.nv.compat,"",@"SHT_CUDA_COMPAT_INFO"
	.align	4
        /*0000*/ 	.byte	0x02, 0x09, 0x00, 0x00, 0x02, 0x02, 0x01, 0x00, 0x02, 0x05, 0x05, 0x00, 0x03, 0x07, 0x01, 0x01
        /*0010*/ 	.byte	0x02, 0x03, 0x00, 0x00, 0x02, 0x06, 0x01, 0x00, 0x04, 0x0b, 0x08, 0x00, 0x09, 0x00, 0x00, 0x00
        /*0020*/ 	.byte	0x00, 0x00, 0x00, 0x00


//--------------------- .nv.info._Z20tiled_mat_mul_kernelPfS_S_iii --------------------------
	.section	.nv.info._Z20tiled_mat_mul_kernelPfS_S_iii,"",@"SHT_CUDA_INFO"
	.sectionflags	@""
	.align	4


	//----- nvinfo : EIATTR_CUDA_API_VERSION
	.align		4
        /*0000*/ 	.byte	0x04, 0x37
        /*0002*/ 	.short	(.L_11 - .L_10)
.L_10:
        /*0004*/ 	.word	0x00000082


	//----- nvinfo : EIATTR_KPARAM_INFO
	.align		4
.L_11:
        /*0008*/ 	.byte	0x04, 0x17
        /*000a*/ 	.short	(.L_13 - .L_12)
.L_12:
        /*000c*/ 	.word	0x00000000
        /*0010*/ 	.short	0x0005
        /*0012*/ 	.short	0x0020
        /*0014*/ 	.byte	0x00, 0xf0, 0x11, 0x00


	//----- nvinfo : EIATTR_KPARAM_INFO
	.align		4
.L_13:
        /*0018*/ 	.byte	0x04, 0x17
        /*001a*/ 	.short	(.L_15 - .L_14)
.L_14:
        /*001c*/ 	.word	0x00000000
        /*0020*/ 	.short	0x0004
        /*0022*/ 	.short	0x001c
        /*0024*/ 	.byte	0x00, 0xf0, 0x11, 0x00


	//----- nvinfo : EIATTR_KPARAM_INFO
	.align		4
.L_15:
        /*0028*/ 	.byte	0x04, 0x17
        /*002a*/ 	.short	(.L_17 - .L_16)
.L_16:
        /*002c*/ 	.word	0x00000000
        /*0030*/ 	.short	0x0003
        /*0032*/ 	.short	0x0018
        /*0034*/ 	.byte	0x00, 0xf0, 0x11, 0x00


	//----- nvinfo : EIATTR_KPARAM_INFO
	.align		4
.L_17:
        /*0038*/ 	.byte	0x04, 0x17
        /*003a*/ 	.short	(.L_19 - .L_18)
.L_18:
        /*003c*/ 	.word	0x00000000
        /*0040*/ 	.short	0x0002
        /*0042*/ 	.short	0x0010
        /*0044*/ 	.byte	0x00, 0xf5, 0x21, 0x00


	//----- nvinfo : EIATTR_KPARAM_INFO
	.align		4
.L_19:
        /*0048*/ 	.byte	0x04, 0x17
        /*004a*/ 	.short	(.L_21 - .L_20)
.L_20:
        /*004c*/ 	.word	0x00000000
        /*0050*/ 	.short	0x0001
        /*0052*/ 	.short	0x0008
        /*0054*/ 	.byte	0x00, 0xf5, 0x21, 0x00


	//----- nvinfo : EIATTR_KPARAM_INFO
	.align		4
.L_21:
        /*0058*/ 	.byte	0x04, 0x17
        /*005a*/ 	.short	(.L_23 - .L_22)
.L_22:
        /*005c*/ 	.word	0x00000000
        /*0060*/ 	.short	0x0000
        /*0062*/ 	.short	0x0000
        /*0064*/ 	.byte	0x00, 0xf5, 0x21, 0x00


	//----- nvinfo : EIATTR_SPARSE_MMA_MASK
	.align		4
.L_23:
        /*0068*/ 	.byte	0x03, 0x50
        /*006a*/ 	.short	0x0000


	//----- nvinfo : EIATTR_MAXREG_COUNT
	.align		4
        /*006c*/ 	.byte	0x03, 0x1b
        /*006e*/ 	.short	0x00ff


	//----- nvinfo : EIATTR_NUM_BARRIERS
	.align		4
        /*0070*/ 	.byte	0x02, 0x4c
        /*0072*/ 	.byte	0x01
	.zero		1


	//----- nvinfo : EIATTR_EXTERNS
	.align		4
        /*0074*/ 	.byte	0x04, 0x0f
        /*0076*/ 	.short	(.L_25 - .L_24)


	//   ....[0]....
	.align		4
.L_24:
        /*0078*/ 	.word	index@(__assertfail)


	//----- nvinfo : EIATTR_MERCURY_ISA_VERSION
	.align		4
.L_25:
        /*007c*/ 	.byte	0x03, 0x5f
        /*007e*/ 	.short	0x0101


	//----- nvinfo : EIATTR_VRC_CTA_INIT_COUNT
	.align		4
        /*0080*/ 	.byte	0x02, 0x4a
	.zero		1
	.zero		1


	//----- nvinfo : EIATTR_SYSCALL_OFFSETS
	.align		4
        /*0084*/ 	.byte	0x04, 0x46
        /*0086*/ 	.short	(.L_27 - .L_26)


	//   ....[0]....
.L_26:
        /*0088*/ 	.word	0x00000150


	//   ....[1]....
        /*008c*/ 	.word	0x00000280


	//----- nvinfo : EIATTR_EXIT_INSTR_OFFSETS
	.align		4
.L_27:
        /*0090*/ 	.byte	0x04, 0x1c
        /*0092*/ 	.short	(.L_29 - .L_28)


	//   ....[0]....
.L_28:
        /*0094*/ 	.word	0x00000ab0


	//   ....[1]....
        /*0098*/ 	.word	0x00000b20


	//----- nvinfo : EIATTR_CRS_STACK_SIZE
	.align		4
.L_29:
        /*009c*/ 	.byte	0x04, 0x1e
        /*009e*/ 	.short	(.L_31 - .L_30)
.L_30:
        /*00a0*/ 	.word	0x00000000


	//----- nvinfo : EIATTR_CBANK_PARAM_SIZE
	.align		4
.L_31:
        /*00a4*/ 	.byte	0x03, 0x19
        /*00a6*/ 	.short	0x0024


	//----- nvinfo : EIATTR_PARAM_CBANK
	.align		4
        /*00a8*/ 	.byte	0x04, 0x0a
        /*00aa*/ 	.short	(.L_33 - .L_32)
	.align		4
.L_32:
        /*00ac*/ 	.word	index@(.nv.constant0._Z20tiled_mat_mul_kernelPfS_S_iii)
        /*00b0*/ 	.short	0x0380
        /*00b2*/ 	.short	0x0024


	//----- nvinfo : EIATTR_SW_WAR
	.align		4
.L_33:
        /*00b4*/ 	.byte	0x04, 0x36
        /*00b6*/ 	.short	(.L_35 - .L_34)
.L_34:
        /*00b8*/ 	.word	0x00000008
.L_35:


//--------------------- .nv.callgraph             --------------------------
	.section	.nv.callgraph,"",@"SHT_CUDA_CALLGRAPH"
	.align	4
	.sectionentsize	8
	.align		4
        /*0000*/ 	.word	0x00000000
	.align		4
        /*0004*/ 	.word	0xffffffff
	.align		4
        /*0008*/ 	.word	index@(_Z20tiled_mat_mul_kernelPfS_S_iii)
	.align		4
        /*000c*/ 	.word	index@(__assertfail)
	.align		4
        /*0010*/ 	.word	0x00000000
	.align		4
        /*0014*/ 	.word	0xfffffffe
	.align		4
        /*0018*/ 	.word	0x00000000
	.align		4
        /*001c*/ 	.word	0xfffffffd
	.align		4
        /*0020*/ 	.word	0x00000000
	.align		4
        /*0024*/ 	.word	0xfffffffc


//--------------------- .nv.constant4             --------------------------
	.section	.nv.constant4,"a",@progbits
	.align	8
	.align		8
.nv.constant4:
        /*0000*/ 	.dword	__assertfail
	.align		8
        /*0008*/ 	.dword	__unnamed_1
	.align		8
        /*0010*/ 	.dword	$str
	.align		8
        /*0018*/ 	.dword	$str$1
	.align		8
        /*0020*/ 	.dword	$str$2


//--------------------- .text._Z20tiled_mat_mul_kernelPfS_S_iii --------------------------
	.section	.text._Z20tiled_mat_mul_kernelPfS_S_iii,"ax",@progbits
	.align	128
        .global         _Z20tiled_mat_mul_kernelPfS_S_iii
        .type           _Z20tiled_mat_mul_kernelPfS_S_iii,@function
        .size           _Z20tiled_mat_mul_kernelPfS_S_iii,(.L_x_5 - _Z20tiled_mat_mul_kernelPfS_S_iii)
        .other          _Z20tiled_mat_mul_kernelPfS_S_iii,@"STO_CUDA_ENTRY STV_DEFAULT"
_Z20tiled_mat_mul_kernelPfS_S_iii:
.text._Z20tiled_mat_mul_kernelPfS_S_iii:
[----:B------:R-:W0:Y:S01]  /*0000*/  LDC R1, c[0x0][0x37c] ;  /* 0x0000df00ff017b82 */ /* 0x000e220000000800 */
[----:B------:R-:W1:Y:S01]  /*0010*/  LDCU UR4, c[0x0][0x360] ;  /* 0x00006c00ff0477ac */ /* 0x000e620008000800 */
[----:B------:R-:W2:Y:S01]  /*0020*/  LDCU UR38, c[0x0][0x3a0] ;  /* 0x00007400ff2677ac */ /* 0x000ea20008000800 */
[----:B------:R-:W3:Y:S01]  /*0030*/  LDCU.64 UR36, c[0x0][0x398] ;  /* 0x00007300ff2477ac */ /* 0x000ee20008000a00 */
[----:B-1----:R-:W-:-:S09]  /*0040*/  UISETP.NE.AND UP0, UPT, UR4, 0x20, UPT ;  /* 0x000000200400788c */ /* 0x002fd2000bf05270 */
[----:B--23--:R-:W-:Y:S05]  /*0050*/  BRA.U !UP0, `(.L_x_0) ;  /* 0x0000000108407547 */ /* 0x00cfea000b800000 */
[----:B------:R-:W-:Y:S01]  /*0060*/  MOV R0, 0x0 ;  /* 0x0000000000007802 */ /* 0x000fe20000000f00 */
[----:B------:R-:W1:Y:S01]  /*0070*/  LDCU.64 UR4, c[0x4][0x10] ;  /* 0x01000200ff0477ac */ /* 0x000e620008000a00 */
[----:B------:R-:W-:Y:S01]  /*0080*/  HFMA2 R8, -RZ, RZ, 0, 1.07288360595703125e-06 ;  /* 0x00000012ff087431 */ /* 0x000fe200000001ff */
[----:B------:R-:W-:Y:S01]  /*0090*/  MOV R12, 0x1 ;  /* 0x00000001000c7802 */ /* 0x000fe20000000f00 */
[----:B------:R2:W3:Y:S01]  /*00a0*/  LDC.64 R2, c[0x4][R0] ;  /* 0x0100000000027b82 */ /* 0x0004e20000000a00 */
[----:B------:R-:W4:Y:S01]  /*00b0*/  LDCU.64 UR6, c[0x4][0x18] ;  /* 0x01000300ff0677ac */ /* 0x000f220008000a00 */
[----:B------:R-:W-:Y:S01]  /*00c0*/  IMAD.MOV.U32 R13, RZ, RZ, RZ ;  /* 0x000000ffff0d7224 */ /* 0x000fe200078e00ff */
[----:B------:R-:W5:Y:S01]  /*00d0*/  LDCU.64 UR8, c[0x4][0x8] ;  /* 0x01000100ff0877ac */ /* 0x000f620008000a00 */
[----:B-1----:R-:W-:Y:S02]  /*00e0*/  MOV R4, UR4 ;  /* 0x0000000400047c02 */ /* 0x002fe40008000f00 */
[----:B------:R-:W-:-:S02]  /*00f0*/  MOV R5, UR5 ;  /* 0x0000000500057c02 */ /* 0x000fc40008000f00 */
[----:B----4-:R-:W-:Y:S02]  /*0100*/  MOV R6, UR6 ;  /* 0x0000000600067c02 */ /* 0x010fe40008000f00 */
[----:B------:R-:W-:Y:S01]  /*0110*/  MOV R7, UR7 ;  /* 0x0000000700077c02 */ /* 0x000fe20008000f00 */
[----:B-----5:R-:W-:Y:S01]  /*0120*/  IMAD.U32 R10, RZ, RZ, UR8 ;  /* 0x00000008ff0a7e24 */ /* 0x020fe2000f8e00ff */
[----:B--2---:R-:W-:-:S07]  /*0130*/  MOV R11, UR9 ;  /* 0x00000009000b7c02 */ /* 0x004fce0008000f00 */
[----:B------:R-:W-:-:S07]  /*0140*/  LEPC R20, `(.L_x_0) ;  /* 0x000000001014794e */ /* 0x000fce0000000000 */
[----:B0--3--:R-:W-:Y:S05]  /*0150*/  CALL.ABS.NOINC R2 ;  /* 0x0000000002007343 */ /* 0x009fea0003c00000 */
.L_x_0:
[----:B------:R-:W1:Y:S02]  /*0160*/  LDCU UR4, c[0x0][0x364] ;  /* 0x00006c80ff0477ac */ /* 0x000e640008000800 */
[----:B-1----:R-:W-:-:S09]  /*0170*/  UISETP.NE.AND UP0, UPT, UR4, 0x20, UPT ;  /* 0x000000200400788c */ /* 0x002fd2000bf05270 */
[----:B------:R-:W-:Y:S05]  /*0180*/  BRA.U !UP0, `(.L_x_1) ;  /* 0x0000000108407547 */ /* 0x000fea000b800000 */
[----:B------:R-:W-:Y:S01]  /*0190*/  MOV R0, 0x0 ;  /* 0x0000000000007802 */ /* 0x000fe20000000f00 */
[----:B------:R-:W1:Y:S01]  /*01a0*/  LDCU.64 UR4, c[0x4][0x20] ;  /* 0x01000400ff0477ac */ /* 0x000e620008000a00 */
[----:B------:R-:W-:Y:S02]  /*01b0*/  HFMA2 R8, -RZ, RZ, 0, 1.132488250732421875e-06 ;  /* 0x00000013ff087431 */ /* 0x000fe400000001ff */
[----:B------:R-:W-:Y:S01]  /*01c0*/  IMAD.MOV.U32 R12, RZ, RZ, 0x1 ;  /* 0x00000001ff0c7424 */ /* 0x000fe200078e00ff */
[----:B------:R2:W3:Y:S01]  /*01d0*/  LDC.64 R2, c[0x4][R0] ;  /* 0x0100000000027b82 */ /* 0x0004e20000000a00 */
[----:B------:R-:W4:Y:S01]  /*01e0*/  LDCU.64 UR6, c[0x4][0x18] ;  /* 0x01000300ff0677ac */ /* 0x000f220008000a00 */
[----:B------:R-:W-:Y:S01]  /*01f0*/  MOV R13, RZ ;  /* 0x000000ff000d7202 */ /* 0x000fe20000000f00 */
[----:B------:R-:W5:Y:S01]  /*0200*/  LDCU.64 UR8, c[0x4][0x8] ;  /* 0x01000100ff0877ac */ /* 0x000f620008000a00 */
[----:B-1----:R-:W-:Y:S02]  /*0210*/  MOV R4, UR4 ;  /* 0x0000000400047c02 */ /* 0x002fe40008000f00 */
[----:B------:R-:W-:-:S02]  /*0220*/  MOV R5, UR5 ;  /* 0x0000000500057c02 */ /* 0x000fc40008000f00 */
[----:B----4-:R-:W-:Y:S01]  /*0230*/  MOV R6, UR6 ;  /* 0x0000000600067c02 */ /* 0x010fe20008000f00 */
[----:B------:R-:W-:Y:S01]  /*0240*/  IMAD.U32 R7, RZ, RZ, UR7 ;  /* 0x00000007ff077e24 */ /* 0x000fe2000f8e00ff */
[----:B-----5:R-:W-:Y:S02]  /*0250*/  MOV R10, UR8 ;  /* 0x00000008000a7c02 */ /* 0x020fe40008000f00 */
[----:B--2---:R-:W-:-:S07]  /*0260*/  MOV R11, UR9 ;  /* 0x00000009000b7c02 */ /* 0x004fce0008000f00 */
[----:B------:R-:W-:-:S07]  /*0270*/  LEPC R20, `(.L_x_1) ;  /* 0x000000001014794e */ /* 0x000fce0000000000 */
[----:B0--3--:R-:W-:Y:S05]  /*0280*/  CALL.ABS.NOINC R2 ;  /* 0x0000000002007343 */ /* 0x009fea0003c00000 */
.L_x_1:
[----:B------:R-:W1:Y:S01]  /*0290*/  LDCU UR4, c[0x0][0x39c] ;  /* 0x00007380ff0477ac */ /* 0x000e620008000800 */
[----:B------:R-:W2:Y:S01]  /*02a0*/  S2R R19, SR_CTAID.Y ;  /* 0x0000000000137919 */ /* 0x000ea20000002600 */
[----:B------:R-:W3:Y:S01]  /*02b0*/  LDC.64 R20, c[0x0][0x358] ;  /* 0x0000d600ff147b82 */ /* 0x000ee20000000a00 */
[----:B------:R-:W-:Y:S01]  /*02c0*/  HFMA2 R25, -RZ, RZ, 0, 0 ;  /* 0x00000000ff197431 */ /* 0x000fe200000001ff */
[----:B------:R-:W2:Y:S01]  /*02d0*/  S2R R0, SR_TID.Y ;  /* 0x0000000000007919 */ /* 0x000ea20000002200 */
[----:B------:R-:W4:Y:S01]  /*02e0*/  S2R R5, SR_CTAID.X ;  /* 0x0000000000057919 */ /* 0x000f220000002500 */
[----:B------:R-:W4:Y:S01]  /*02f0*/  S2R R2, SR_TID.X ;  /* 0x0000000000027919 */ /* 0x000f220000002100 */
[----:B-1----:R-:W-:-:S05]  /*0300*/  I2FP.F32.S32 R3, UR4 ;  /* 0x0000000400037c45 */ /* 0x002fca0008201400 */
[----:B------:R-:W-:-:S04]  /*0310*/  FMUL R3, R3, 0.03125 ;  /* 0x3d00000003037820 */ /* 0x000fc80000400000 */
[----:B------:R-:W1:Y:S01]  /*0320*/  FRND.CEIL R6, R3 ;  /* 0x0000000300067307 */ /* 0x000e620000209000 */
[----:B--2---:R-:W-:Y:S02]  /*0330*/  LEA R19, R19, R0, 0x5 ;  /* 0x0000000013137211 */ /* 0x004fe400078e28ff */
[----:B-1----:R-:W-:Y:S01]  /*0340*/  FSETP.GT.AND P0, PT, R6, RZ, PT ;  /* 0x000000ff0600720b */ /* 0x002fe20003f04000 */
[----:B----4-:R-:W-:-:S12]  /*0350*/  IMAD R16, R5, 0x20, R2 ;  /* 0x0000002005107824 */ /* 0x010fd800078e0202 */
[----:B---3--:R-:W-:Y:S05]  /*0360*/  @!P0 BRA `(.L_x_2) ;  /* 0x0000000400c08947 */ /* 0x008fea0003800000 */
[----:B------:R-:W1:Y:S01]  /*0370*/  S2UR UR6, SR_CgaCtaId ;  /* 0x00000000000679c3 */ /* 0x000e620000008800 */
[----:B------:R-:W-:Y:S01]  /*0380*/  UMOV UR4, 0x400 ;  /* 0x0000040000047882 */ /* 0x000fe20000000000 */
[----:B------:R-:W-:Y:S01]  /*0390*/  MOV R25, RZ ;  /* 0x000000ff00197202 */ /* 0x000fe20000000f00 */
[----:B------:R-:W-:Y:S01]  /*03a0*/  UIADD3 UR5, UPT, UPT, UR4, 0x1000, URZ ;  /* 0x0000100004057890 */ /* 0x000fe2000fffe0ff */
[----:B------:R-:W-:Y:S01]  /*03b0*/  MOV R5, RZ ;  /* 0x000000ff00057202 */ /* 0x000fe20000000f00 */
[----:B-1----:R-:W-:Y:S02]  /*03c0*/  ULEA UR4, UR6, UR4, 0x18 ;  /* 0x0000000406047291 */ /* 0x002fe4000f8ec0ff */
[----:B------:R-:W-:-:S04]  /*03d0*/  ULEA UR5, UR6, UR5, 0x18 ;  /* 0x0000000506057291 */ /* 0x000fc8000f8ec0ff */
[----:B------:R-:W-:Y:S02]  /*03e0*/  LEA R17, R0, UR4, 0x7 ;  /* 0x0000000400117c11 */ /* 0x000fe4000f8e38ff */
[C---:B------:R-:W-:Y:S02]  /*03f0*/  LEA R7, R2.reuse, UR5, 0x2 ;  /* 0x0000000502077c11 */ /* 0x040fe4000f8e10ff */
[----:B------:R-:W-:Y:S02]  /*0400*/  LEA R4, R2, R17, 0x2 ;  /* 0x0000001102047211 */ /* 0x000fe400078e10ff */
[----:B------:R-:W-:-:S07]  /*0410*/  LEA R3, R0, R7, 0x7 ;  /* 0x0000000700037211 */ /* 0x000fce00078e38ff */
.L_x_3:
[C---:B------:R-:W-:Y:S01]  /*0420*/  IMAD R12, R5.reuse, 0x20, R2 ;  /* 0x00000020050c7824 */ /* 0x040fe200078e0202 */
[----:B------:R-:W-:Y:S02]  /*0430*/  LEA R15, R5, R0, 0x5 ;  /* 0x00000000050f7211 */ /* 0x000fe400078e28ff */
[----:B------:R-:W-:Y:S02]  /*0440*/  MOV R29, RZ ;  /* 0x000000ff001d7202 */ /* 0x000fe40000000f00 */
[----:B------:R-:W-:Y:S02]  /*0450*/  ISETP.GE.AND P0, PT, R12, UR37, PT ;  /* 0x000000250c007c0c */ /* 0x000fe4000bf06270 */
[----:B------:R-:W-:Y:S02]  /*0460*/  ISETP.GE.AND P1, PT, R15, UR37, PT ;  /* 0x000000250f007c0c */ /* 0x000fe4000bf26270 */
[----:B------:R-:W-:Y:S02]  /*0470*/  ISETP.GE.OR P0, PT, R19, UR36, P0 ;  /* 0x0000002413007c0c */ /* 0x000fe40008706670 */
[----:B------:R-:W-:-:S11]  /*0480*/  ISETP.GE.OR P1, PT, R16, UR38, P1 ;  /* 0x0000002610007c0c */ /* 0x000fd60008f26670 */
[----:B------:R-:W1:Y:S01]  /*0490*/  @!P0 LDC.64 R8, c[0x0][0x380] ;  /* 0x0000e000ff088b82 */ /* 0x000e620000000a00 */
[C---:B------:R-:W-:Y:S01]  /*04a0*/  @!P0 R2UR UR4, R20.reuse ;  /* 0x00000000140482ca */ /* 0x040fe200000e0000 */
[----:B------:R-:W-:Y:S01]  /*04b0*/  @!P0 IMAD R13, R19, UR37, R12 ;  /* 0x00000025130d8c24 */ /* 0x000fe2000f8e020c */
[C---:B------:R-:W-:Y:S02]  /*04c0*/  @!P0 R2UR UR5, R21.reuse ;  /* 0x00000000150582ca */ /* 0x040fe400000e0000 */
[----:B------:R-:W-:Y:S02]  /*04d0*/  @!P1 R2UR UR6, R20 ;  /* 0x00000000140692ca */ /* 0x000fe400000e0000 */
[----:B------:R-:W-:Y:S01]  /*04e0*/  @!P1 R2UR UR7, R21 ;  /* 0x00000000150792ca */ /* 0x000fe200000e0000 */
[----:B------:R-:W2:Y:S01]  /*04f0*/  @!P1 LDC.64 R10, c[0x0][0x388] ;  /* 0x0000e200ff0a9b82 */ /* 0x000ea20000000a00 */
[----:B------:R-:W-:Y:S02]  /*0500*/  HFMA2 R24, -RZ, RZ, 0, 0 ;  /* 0x00000000ff187431 */ /* 0x000fe400000001ff */
[----:B-1----:R-:W-:-:S04]  /*0510*/  @!P0 IMAD.WIDE R8, R13, 0x4, R8 ;  /* 0x000000040d088825 */ /* 0x002fc800078e0208 */
[----:B------:R-:W-:Y:S01]  /*0520*/  @!P1 IMAD R13, R15, UR38, R16 ;  /* 0x000000260f0d9c24 */ /* 0x000fe2000f8e0210 */
[----:B------:R-:W3:Y:S03]  /*0530*/  @!P0 LDG.E R29, desc[UR4][R8.64] ;  /* 0x00000004081d8981 */ /* 0x000ee6000c1e1900 */
[----:B--2---:R-:W-:-:S05]  /*0540*/  @!P1 IMAD.WIDE R10, R13, 0x4, R10 ;  /* 0x000000040d0a9825 */ /* 0x004fca00078e020a */
[----:B------:R-:W2:Y:S01]  /*0550*/  @!P1 LDG.E R24, desc[UR6][R10.64] ;  /* 0x000000060a189981 */ /* 0x000ea2000c1e1900 */
[----:B------:R-:W-:Y:S05]  /*0560*/  WARPSYNC.ALL ;  /* 0x0000000000007948 */ /* 0x000fea0003800000 */
[----:B------:R-:W-:Y:S01]  /*0570*/  IADD3 R5, PT, PT, R5, 0x1, RZ ;  /* 0x0000000105057810 */ /* 0x000fe20007ffe0ff */
[----:B---3--:R-:W-:Y:S04]  /*0580*/  STS [R4], R29 ;  /* 0x0000001d04007388 */ /* 0x008fe80000000800 */
[----:B--2---:R-:W-:Y:S01]  /*0590*/  STS [R3], R24 ;  /* 0x0000001803007388 */ /* 0x004fe20000000800 */
[----:B------:R-:W-:Y:S06]  /*05a0*/  BAR.SYNC.DEFER_BLOCKING 0x0 ;  /* 0x0000000000007b1d */ /* 0x000fec0000010000 */
[----:B------:R-:W-:Y:S04]  /*05b0*/  LDS R22, [R7] ;  /* 0x0000000007167984 */ /* 0x000fe80000000800 */
[----:B------:R-:W1:Y:S04]  /*05c0*/  LDS.128 R12, [R17] ;  /* 0x00000000110c7984 */ /* 0x000e680000000c00 */
[----:B------:R-:W2:Y:S04]  /*05d0*/  LDS R26, [R7+0x80] ;  /* 0x00008000071a7984 */ /* 0x000ea80000000800 */
[----:B------:R-:W3:Y:S04]  /*05e0*/  LDS R27, [R7+0x100] ;  /* 0x00010000071b7984 */ /* 0x000ee80000000800 */
[----:B------:R-:W4:Y:S04]  /*05f0*/  LDS R18, [R7+0x180] ;  /* 0x0001800007127984 */ /* 0x000f280000000800 */
[----:B------:R-:W-:Y:S04]  /*0600*/  LDS R23, [R7+0x200] ;  /* 0x0002000007177984 */ /* 0x000fe80000000800 */
[----:B------:R-:W5:Y:S04]  /*0610*/  LDS.128 R8, [R17+0x10] ;  /* 0x0000100011087984 */ /* 0x000f680000000c00 */
[----:B------:R-:W-:Y:S01]  /*0620*/  LDS R24, [R7+0x380] ;  /* 0x0003800007187984 */ /* 0x000fe20000000800 */
[----:B-1----:R-:W-:-:S03]  /*0630*/  FFMA R12, R12, R22, R25 ;  /* 0x000000160c0c7223 */ /* 0x002fc60000000019 */
[----:B------:R-:W1:Y:S04]  /*0640*/  LDS R22, [R7+0x280] ;  /* 0x0002800007167984 */ /* 0x000e680000000800 */
[----:B------:R-:W0:Y:S01]  /*0650*/  LDS R25, [R7+0x300] ;  /* 0x0003000007197984 */ /* 0x000e220000000800 */
[----:B--2---:R-:W-:-:S03]  /*0660*/  FFMA R12, R26, R13, R12 ;  /* 0x0000000d1a0c7223 */ /* 0x004fc6000000000c */
[----:B------:R-:W-:Y:S01]  /*0670*/  LDS R26, [R7+0x580] ;  /* 0x00058000071a7984 */ /* 0x000fe20000000800 */
[----:B---3--:R-:W-:-:S04]  /*0680*/  FFMA R27, R27, R14, R12 ;  /* 0x0000000e1b1b7223 */ /* 0x008fc8000000000c */
[----:B----4-:R-:W-:Y:S02]  /*0690*/  FFMA R29, R18, R15, R27 ;  /* 0x0000000f121d7223 */ /* 0x010fe4000000001b */
[----:B------:R-:W-:Y:S04]  /*06a0*/  LDS R27, [R7+0x400] ;  /* 0x00040000071b7984 */ /* 0x000fe80000000800 */
[----:B------:R-:W2:Y:S01]  /*06b0*/  LDS.128 R12, [R17+0x20] ;  /* 0x00002000110c7984 */ /* 0x000ea20000000c00 */
[----:B-----5:R-:W-:-:S03]  /*06c0*/  FFMA R23, R8, R23, R29 ;  /* 0x0000001708177223 */ /* 0x020fc6000000001d */
[----:B------:R-:W3:Y:S01]  /*06d0*/  LDS R18, [R7+0x480] ;  /* 0x0004800007127984 */ /* 0x000ee20000000800 */
[----:B-1----:R-:W-:-:S03]  /*06e0*/  FFMA R22, R22, R9, R23 ;  /* 0x0000000916167223 */ /* 0x002fc60000000017 */
[----:B------:R-:W1:Y:S01]  /*06f0*/  LDS R23, [R7+0x500] ;  /* 0x0005000007177984 */ /* 0x000e620000000800 */
[----:B0-----:R-:W-:-:S03]  /*0700*/  FFMA R25, R25, R10, R22 ;  /* 0x0000000a19197223 */ /* 0x001fc60000000016 */
[----:B------:R-:W-:Y:S01]  /*0710*/  LDS R22, [R7+0x680] ;  /* 0x0006800007167984 */ /* 0x000fe20000000800 */
[----:B------:R-:W-:-:S03]  /*0720*/  FFMA R29, R24, R11, R25 ;  /* 0x0000000b181d7223 */ /* 0x000fc60000000019 */
[----:B------:R-:W-:Y:S04]  /*0730*/  LDS R25, [R7+0x600] ;  /* 0x0006000007197984 */ /* 0x000fe80000000800 */
[----:B------:R-:W0:Y:S04]  /*0740*/  LDS.128 R8, [R17+0x30] ;  /* 0x0000300011087984 */ /* 0x000e280000000c00 */
[----:B------:R-:W-:Y:S01]  /*0750*/  LDS R24, [R7+0x780] ;  /* 0x0007800007187984 */ /* 0x000fe20000000800 */
[----:B--2---:R-:W-:-:S04]  /*0760*/  FFMA R27, R12, R27, R29 ;  /* 0x0000001b0c1b7223 */ /* 0x004fc8000000001d */
[----:B---3--:R-:W-:Y:S02]  /*0770*/  FFMA R18, R18, R13, R27 ;  /* 0x0000000d12127223 */ /* 0x008fe4000000001b */
[----:B------:R-:W2:Y:S02]  /*0780*/  LDS R27, [R7+0x700] ;  /* 0x00070000071b7984 */ /* 0x000ea40000000800 */
[----:B-1----:R-:W-:Y:S02]  /*0790*/  FFMA R23, R23, R14, R18 ;  /* 0x0000000e17177223 */ /* 0x002fe40000000012 */
[----:B------:R-:W-:Y:S02]  /*07a0*/  LDS R18, [R7+0x880] ;  /* 0x0008800007127984 */ /* 0x000fe40000000800 */
[----:B------:R-:W-:Y:S02]  /*07b0*/  FFMA R29, R26, R15, R23 ;  /* 0x0000000f1a1d7223 */ /* 0x000fe40000000017 */
[----:B------:R-:W-:Y:S04]  /*07c0*/  LDS R23, [R7+0x800] ;  /* 0x0008000007177984 */ /* 0x000fe80000000800 */
[----:B------:R-:W1:Y:S01]  /*07d0*/  LDS.128 R12, [R17+0x40] ;  /* 0x00004000110c7984 */ /* 0x000e620000000c00 */
[----:B0-----:R-:W-:-:S03]  /*07e0*/  FFMA R25, R8, R25, R29 ;  /* 0x0000001908197223 */ /* 0x001fc6000000001d */
[----:B------:R-:W0:Y:S04]  /*07f0*/  LDS R29, [R7+0x900] ;  /* 0x00090000071d7984 */ /* 0x000e280000000800 */
[----:B------:R-:W3:Y:S01]  /*0800*/  LDS R26, [R7+0x980] ;  /* 0x00098000071a7984 */ /* 0x000ee20000000800 */
[----:B------:R-:W-:-:S03]  /*0810*/  FFMA R22, R22, R9, R25 ;  /* 0x0000000916167223 */ /* 0x000fc60000000019 */
[----:B------:R-:W-:Y:S01]  /*0820*/  LDS R25, [R7+0xa00] ;  /* 0x000a000007197984 */ /* 0x000fe20000000800 */
[----:B--2---:R-:W-:-:S03]  /*0830*/  FFMA R27, R27, R10, R22 ;  /* 0x0000000a1b1b7223 */ /* 0x004fc60000000016 */
[----:B------:R-:W-:Y:S01]  /*0840*/  LDS R22, [R7+0xa80] ;  /* 0x000a800007167984 */ /* 0x000fe20000000800 */
[----:B------:R-:W-:-:S03]  /*0850*/  FFMA R27, R24, R11, R27 ;  /* 0x0000000b181b7223 */ /* 0x000fc6000000001b */
[----:B------:R-:W2:Y:S04]  /*0860*/  LDS.128 R8, [R17+0x50] ;  /* 0x0000500011087984 */ /* 0x000ea80000000c00 */
[----:B------:R-:W-:Y:S01]  /*0870*/  LDS R24, [R7+0xb80] ;  /* 0x000b800007187984 */ /* 0x000fe20000000800 */
[----:B-1----:R-:W-:-:S03]  /*0880*/  FFMA R23, R12, R23, R27 ;  /* 0x000000170c177223 */ /* 0x002fc6000000001b */
[----:B------:R-:W-:Y:S01]  /*0890*/  LDS R27, [R7+0xc00] ;  /* 0x000c0000071b7984 */ /* 0x000fe20000000800 */
[----:B------:R-:W-:-:S03]  /*08a0*/  FFMA R18, R18, R13, R23 ;  /* 0x0000000d12127223 */ /* 0x000fc60000000017 */
[----:B------:R-:W1:Y:S01]  /*08b0*/  LDS R23, [R7+0xb00] ;  /* 0x000b000007177984 */ /* 0x000e620000000800 */
[----:B0-----:R-:W-:-:S03]  /*08c0*/  FFMA R29, R29, R14, R18 ;  /* 0x0000000e1d1d7223 */ /* 0x001fc60000000012 */
[----:B------:R-:W-:Y:S01]  /*08d0*/  LDS R18, [R7+0xc80] ;  /* 0x000c800007127984 */ /* 0x000fe20000000800 */
[----:B---3--:R-:W-:-:S03]  /*08e0*/  FFMA R29, R26, R15, R29 ;  /* 0x0000000f1a1d7223 */ /* 0x008fc6000000001d */
[----:B------:R-:W0:Y:S01]  /*08f0*/  LDS.128 R12, [R17+0x60] ;  /* 0x00006000110c7984 */ /* 0x000e220000000c00 */
[----:B--2---:R-:W-:-:S04]  /*0900*/  FFMA R25, R8, R25, R29 ;  /* 0x0000001908197223 */ /* 0x004fc8000000001d */
[----:B------:R-:W-:Y:S02]  /*0910*/  FFMA R22, R22, R9, R25 ;  /* 0x0000000916167223 */ /* 0x000fe40000000019 */
[----:B------:R-:W2:Y:S02]  /*0920*/  LDS R25, [R7+0xd00] ;  /* 0x000d000007197984 */ /* 0x000ea40000000800 */
[----:B-1----:R-:W-:Y:S02]  /*0930*/  FFMA R23, R23, R10, R22 ;  /* 0x0000000a17177223 */ /* 0x002fe40000000016 */
[----:B------:R-:W1:Y:S02]  /*0940*/  LDS R22, [R7+0xd80] ;  /* 0x000d800007167984 */ /* 0x000e640000000800 */
[----:B------:R-:W-:Y:S02]  /*0950*/  FFMA R29, R24, R11, R23 ;  /* 0x0000000b181d7223 */ /* 0x000fe40000000017 */
[----:B------:R-:W-:Y:S04]  /*0960*/  LDS R23, [R7+0xe00] ;  /* 0x000e000007177984 */ /* 0x000fe80000000800 */
[----:B------:R-:W3:Y:S01]  /*0970*/  LDS.128 R8, [R17+0x70] ;  /* 0x0000700011087984 */ /* 0x000ee20000000c00 */
[----:B0-----:R-:W-:-:S03]  /*0980*/  FFMA R27, R12, R27, R29 ;  /* 0x0000001b0c1b7223 */ /* 0x001fc6000000001d */
[----:B------:R-:W0:Y:S01]  /*0990*/  LDS R12, [R7+0xe80] ;  /* 0x000e8000070c7984 */ /* 0x000e220000000800 */
[----:B------:R-:W-:-:S03]  /*09a0*/  FFMA R24, R18, R13, R27 ;  /* 0x0000000d12187223 */ /* 0x000fc6000000001b */
[----:B------:R-:W4:Y:S04]  /*09b0*/  LDS R13, [R7+0xf00] ;  /* 0x000f0000070d7984 */ /* 0x000f280000000800 */
[----:B------:R-:W5:Y:S01]  /*09c0*/  LDS R18, [R7+0xf80] ;  /* 0x000f800007127984 */ /* 0x000f620000000800 */
[----:B--2---:R-:W-:-:S04]  /*09d0*/  FFMA R25, R25, R14, R24 ;  /* 0x0000000e19197223 */ /* 0x004fc80000000018 */
[----:B-1----:R-:W-:-:S04]  /*09e0*/  FFMA R15, R22, R15, R25 ;  /* 0x0000000f160f7223 */ /* 0x002fc80000000019 */
[----:B---3--:R-:W-:Y:S01]  /*09f0*/  FFMA R15, R8, R23, R15 ;  /* 0x00000017080f7223 */ /* 0x008fe2000000000f */
[----:B------:R-:W-:Y:S01]  /*0a00*/  I2FP.F32.U32 R23, R5 ;  /* 0x0000000500177245 */ /* 0x000fe20000201000 */
[----:B------:R-:W-:Y:S03]  /*0a10*/  BAR.SYNC.DEFER_BLOCKING 0x0 ;  /* 0x0000000000007b1d */ /* 0x000fe60000010000 */
[----:B------:R-:W-:Y:S01]  /*0a20*/  FSETP.GT.AND P0, PT, R6, R23, PT ;  /* 0x000000170600720b */ /* 0x000fe20003f04000 */
[----:B0-----:R-:W-:-:S04]  /*0a30*/  FFMA R12, R12, R9, R15 ;  /* 0x000000090c0c7223 */ /* 0x001fc8000000000f */
[----:B----4-:R-:W-:-:S04]  /*0a40*/  FFMA R13, R13, R10, R12 ;  /* 0x0000000a0d0d7223 */ /* 0x010fc8000000000c */
[----:B-----5:R-:W-:-:S04]  /*0a50*/  FFMA R25, R18, R11, R13 ;  /* 0x0000000b12197223 */ /* 0x020fc8000000000d */
[----:B------:R-:W-:Y:S05]  /*0a60*/  @P0 BRA `(.L_x_3) ;  /* 0xfffffff8006c0947 */ /* 0x000fea000383ffff */
.L_x_2:
[----:B------:R-:W1:Y:S01]  /*0a70*/  LDC R5, c[0x0][0x3a0] ;  /* 0x0000e800ff057b82 */ /* 0x000e620000000800 */
[----:B------:R-:W2:Y:S01]  /*0a80*/  LDCU UR4, c[0x0][0x398] ;  /* 0x00007300ff0477ac */ /* 0x000ea20008000800 */
[----:B-1----:R-:W-:-:S04]  /*0a90*/  ISETP.GE.AND P0, PT, R16, R5, PT ;  /* 0x000000051000720c */ /* 0x002fc80003f06270 */
[----:B--2---:R-:W-:-:S13]  /*0aa0*/  ISETP.GE.OR P0, PT, R19, UR4, P0 ;  /* 0x0000000413007c0c */ /* 0x004fda0008706670 */
[----:B------:R-:W-:Y:S05]  /*0ab0*/  @P0 EXIT ;  /* 0x000000000000094d */ /* 0x000fea0003800000 */
[----:B------:R-:W1:Y:S01]  /*0ac0*/  LDC.64 R2, c[0x0][0x390] ;  /* 0x0000e400ff027b82 */ /* 0x000e620000000a00 */
[----:B------:R-:W-:Y:S01]  /*0ad0*/  R2UR UR4, R20 ;  /* 0x00000000140472ca */ /* 0x000fe200000e0000 */
[----:B------:R-:W-:Y:S01]  /*0ae0*/  IMAD R19, R19, R5, R16 ;  /* 0x0000000513137224 */ /* 0x000fe200078e0210 */
[----:B------:R-:W-:-:S03]  /*0af0*/  R2UR UR5, R21 ;  /* 0x00000000150572ca */ /* 0x000fc600000e0000 */
[----:B-1----:R-:W-:-:S10]  /*0b00*/  IMAD.WIDE.U32 R2, R19, 0x4, R2 ;  /* 0x0000000413027825 */ /* 0x002fd400078e0002 */
[----:B------:R-:W-:Y:S01]  /*0b10*/  STG.E desc[UR4][R2.64], R25 ;  /* 0x0000001902007986 */ /* 0x000fe2000c101904 */
[----:B------:R-:W-:Y:S05]  /*0b20*/  EXIT ;  /* 0x000000000000794d */ /* 0x000fea0003800000 */
.L_x_4:
[----:B------:R-:W-:-:S00]  /*0b30*/  BRA `(.L_x_4) ;  /* 0xfffffffc00fc7947 */ /* 0x000fc0000383ffff */
[----:B------:R-:W-:-:S00]  /*0b40*/  NOP ;  /* 0x0000000000007918 */ /* 0x000fc00000000000 */
        /* <DEDUP_REMOVED lines=11> */
.L_x_5:


//--------------------- .nv.global.init           --------------------------
	.section	.nv.global.init,"aw",@progbits
.nv.global.init:
	.type		$str$2,@object
	.size		$str$2,($str - $str$2)
$str$2:
        /*0000*/ 	.byte	0x54, 0x49, 0x4c, 0x45, 0x5f, 0x57, 0x49, 0x44, 0x54, 0x48, 0x20, 0x3d, 0x3d, 0x20, 0x62, 0x6c
        /*0010*/ 	.byte	0x6f, 0x63, 0x6b, 0x44, 0x69, 0x6d, 0x2e, 0x79, 0x00
	.type		$str,@object
	.size		$str,($str$1 - $str)
$str:
        /*0019*/ 	.byte	0x54, 0x49, 0x4c, 0x45, 0x5f, 0x57, 0x49, 0x44, 0x54, 0x48, 0x20, 0x3d, 0x3d, 0x20, 0x62, 0x6c
        /*0029*/ 	.byte	0x6f, 0x63, 0x6b, 0x44, 0x69, 0x6d, 0x2e, 0x78, 0x00
	.type		$str$1,@object
	.size		$str$1,(__unnamed_1 - $str$1)
$str$1:
        /*0032*/ 	.byte	0x2f, 0x74, 0x6d, 0x70, 0x2f, 0x73, 0x61, 0x73, 0x73, 0x5f, 0x63, 0x75, 0x5f, 0x77, 0x30, 0x62
        /*0042*/ 	.byte	0x35, 0x6a, 0x69, 0x36, 0x6f, 0x2f, 0x6b, 0x2e, 0x63, 0x75, 0x00
	.type		__unnamed_1,@object
	.size		__unnamed_1,(.L_0 - __unnamed_1)
__unnamed_1:
        /*004d*/ 	.byte	0x76, 0x6f, 0x69, 0x64, 0x20, 0x74, 0x69, 0x6c, 0x65, 0x64, 0x5f, 0x6d, 0x61, 0x74, 0x5f, 0x6d
        /*005d*/ 	.byte	0x75, 0x6c, 0x5f, 0x6b, 0x65, 0x72, 0x6e, 0x65, 0x6c, 0x28, 0x66, 0x6c, 0x6f, 0x61, 0x74, 0x20
        /*006d*/ 	.byte	0x2a, 0x2c, 0x20, 0x66, 0x6c, 0x6f, 0x61, 0x74, 0x20, 0x2a, 0x2c, 0x20, 0x66, 0x6c, 0x6f, 0x61
        /*007d*/ 	.byte	0x74, 0x20, 0x2a, 0x2c, 0x20, 0x69, 0x6e, 0x74, 0x2c, 0x20, 0x69, 0x6e, 0x74, 0x2c, 0x20, 0x69
        /*008d*/ 	.byte	0x6e, 0x74, 0x29, 0x00
.L_0:


//--------------------- .nv.shared._Z20tiled_mat_mul_kernelPfS_S_iii --------------------------
	.section	.nv.shared._Z20tiled_mat_mul_kernelPfS_S_iii,"aw",@nobits
	.sectionflags	@""
	.align	4
.nv.shared._Z20tiled_mat_mul_kernelPfS_S_iii:
	.zero		9216


//--------------------- .nv.shared.reserved.0     --------------------------
	.section	.nv.shared.reserved.0,"aw",@nobits
	.weak		__nv_reservedSMEM_offset_0_alias
	.size		__nv_reservedSMEM_offset_0_alias, 0, 64
	.other		__nv_reservedSMEM_offset_0_alias,@"STO_CUDA_RESERVED_SHARED STV_DEFAULT"
__nv_reservedSMEM_offset_0_alias:
	.zero		0
	.zero		64


//--------------------- .nv.constant0._Z20tiled_mat_mul_kernelPfS_S_iii --------------------------
	.section	.nv.constant0._Z20tiled_mat_mul_kernelPfS_S_iii,"a",@progbits
	.sectionflags	@""
	.align	4
.nv.constant0._Z20tiled_mat_mul_kernelPfS_S_iii:
	.zero		932


//--------------------- SYMBOLS --------------------------

	.type		.nv.reservedSmem.offset0,@object
	.size		.nv.reservedSmem.offset0,0x4
	.type		.nv.reservedSmem.cap,@object
	.size		.nv.reservedSmem.cap,0x4
	.type		__assertfail,@function
